//
// Generated by NVIDIA NVVM Compiler
//
// Compiler Build ID: CL-36424714
// Cuda compilation tools, release 13.0, V13.0.88
// Based on NVVM 20.0.0
//

.version 9.0
.target sm_100
.address_size 64

	// .globl	_Z10vector_mulP7double2S0_
.const .align 4 .b8 T[4];

.visible .entry _Z10vector_mulP7double2S0_(
	.param .u64 .ptr .align 1 _Z10vector_mulP7double2S0__param_0,
	.param .u64 .ptr .align 1 _Z10vector_mulP7double2S0__param_1
)
{
	.reg .pred 	%p<7>;
	.reg .b32 	%r<32>;
	.reg .b64 	%rd<18>;
	.reg .b64 	%fd<57>;

	ld.param.u64 	%rd3, [_Z10vector_mulP7double2S0__param_0];
	ld.param.u64 	%rd4, [_Z10vector_mulP7double2S0__param_1];
	cvta.to.global.u64 	%rd1, %rd4;
	cvta.to.global.u64 	%rd2, %rd3;
	mov.u32 	%r13, %ntid.x;
	mov.u32 	%r14, %nctaid.x;
	mul.lo.s32 	%r1, %r13, %r14;
	mov.u32 	%r15, %ctaid.x;
	mov.u32 	%r16, %tid.x;
	mad.lo.s32 	%r30, %r15, %r13, %r16;
	ld.const.u32 	%r3, [T];
	setp.ge.s32 	%p1, %r30, %r3;
	@%p1 bra 	$L__BB0_7;
	cvt.rn.f64.s32 	%fd1, %r3;
	add.s32 	%r17, %r30, %r1;
	max.s32 	%r18, %r3, %r17;
	setp.lt.s32 	%p2, %r17, %r3;
	selp.u32 	%r19, 1, 0, %p2;
	add.s32 	%r20, %r17, %r19;
	sub.s32 	%r21, %r18, %r20;
	max.u32 	%r22, %r1, 1;
	div.u32 	%r23, %r21, %r22;
	add.s32 	%r4, %r23, %r19;
	and.b32  	%r24, %r4, 3;
	setp.eq.s32 	%p3, %r24, 3;
	@%p3 bra 	$L__BB0_4;
	add.s32 	%r25, %r4, 1;
	and.b32  	%r26, %r25, 3;
	neg.s32 	%r28, %r26;
$L__BB0_3:
	.pragma "nounroll";
	mul.wide.s32 	%rd5, %r30, 16;
	add.s64 	%rd6, %rd1, %rd5;
	add.s64 	%rd7, %rd2, %rd5;
	ld.global.v2.f64 	{%fd2, %fd3}, [%rd7];
	ld.global.v2.f64 	{%fd4, %fd5}, [%rd6];
	mul.f64 	%fd6, %fd2, %fd4;
	mul.f64 	%fd7, %fd3, %fd5;
	sub.f64 	%fd8, %fd6, %fd7;
	mul.f64 	%fd9, %fd2, %fd5;
	fma.rn.f64 	%fd10, %fd3, %fd4, %fd9;
	div.rn.f64 	%fd11, %fd8, %fd1;
	div.rn.f64 	%fd12, %fd10, %fd1;
	st.global.v2.f64 	[%rd7], {%fd11, %fd12};
	add.s32 	%r30, %r30, %r1;
	add.s32 	%r28, %r28, 1;
	setp.ne.s32 	%p4, %r28, 0;
	@%p4 bra 	$L__BB0_3;
$L__BB0_4:
	setp.lt.u32 	%p5, %r4, 3;
	@%p5 bra 	$L__BB0_7;
	mul.wide.s32 	%rd11, %r1, 16;
	shl.b32 	%r27, %r1, 2;
$L__BB0_6:
	mul.wide.s32 	%rd8, %r30, 16;
	add.s64 	%rd9, %rd2, %rd8;
	ld.global.v2.f64 	{%fd13, %fd14}, [%rd9];
	add.s64 	%rd10, %rd1, %rd8;
	ld.global.v2.f64 	{%fd15, %fd16}, [%rd10];
	mul.f64 	%fd17, %fd13, %fd15;
	mul.f64 	%fd18, %fd14, %fd16;
	sub.f64 	%fd19, %fd17, %fd18;
	mul.f64 	%fd20, %fd13, %fd16;
	fma.rn.f64 	%fd21, %fd14, %fd15, %fd20;
	div.rn.f64 	%fd22, %fd19, %fd1;
	div.rn.f64 	%fd23, %fd21, %fd1;
	st.global.v2.f64 	[%rd9], {%fd22, %fd23};
	add.s64 	%rd12, %rd9, %rd11;
	ld.global.v2.f64 	{%fd24, %fd25}, [%rd12];
	add.s64 	%rd13, %rd10, %rd11;
	ld.global.v2.f64 	{%fd26, %fd27}, [%rd13];
	mul.f64 	%fd28, %fd24, %fd26;
	mul.f64 	%fd29, %fd25, %fd27;
	sub.f64 	%fd30, %fd28, %fd29;
	mul.f64 	%fd31, %fd24, %fd27;
	fma.rn.f64 	%fd32, %fd25, %fd26, %fd31;
	div.rn.f64 	%fd33, %fd30, %fd1;
	div.rn.f64 	%fd34, %fd32, %fd1;
	st.global.v2.f64 	[%rd12], {%fd33, %fd34};
	add.s64 	%rd14, %rd12, %rd11;
	ld.global.v2.f64 	{%fd35, %fd36}, [%rd14];
	add.s64 	%rd15, %rd13, %rd11;
	ld.global.v2.f64 	{%fd37, %fd38}, [%rd15];
	mul.f64 	%fd39, %fd35, %fd37;
	mul.f64 	%fd40, %fd36, %fd38;
	sub.f64 	%fd41, %fd39, %fd40;
	mul.f64 	%fd42, %fd35, %fd38;
	fma.rn.f64 	%fd43, %fd36, %fd37, %fd42;
	div.rn.f64 	%fd44, %fd41, %fd1;
	div.rn.f64 	%fd45, %fd43, %fd1;
	st.global.v2.f64 	[%rd14], {%fd44, %fd45};
	add.s64 	%rd16, %rd14, %rd11;
	ld.global.v2.f64 	{%fd46, %fd47}, [%rd16];
	add.s64 	%rd17, %rd15, %rd11;
	ld.global.v2.f64 	{%fd48, %fd49}, [%rd17];
	mul.f64 	%fd50, %fd46, %fd48;
	mul.f64 	%fd51, %fd47, %fd49;
	sub.f64 	%fd52, %fd50, %fd51;
	mul.f64 	%fd53, %fd46, %fd49;
	fma.rn.f64 	%fd54, %fd47, %fd48, %fd53;
	div.rn.f64 	%fd55, %fd52, %fd1;
	div.rn.f64 	%fd56, %fd54, %fd1;
	st.global.v2.f64 	[%rd16], {%fd55, %fd56};
	add.s32 	%r30, %r27, %r30;
	setp.lt.s32 	%p6, %r30, %r3;
	@%p6 bra 	$L__BB0_6;
$L__BB0_7:
	ret;

}
	// .globl	_Z7get_ansPiP7double2
.visible .entry _Z7get_ansPiP7double2(
	.param .u64 .ptr .align 1 _Z7get_ansPiP7double2_param_0,
	.param .u64 .ptr .align 1 _Z7get_ansPiP7double2_param_1
)
{
	.reg .pred 	%p<7>;
	.reg .b32 	%r<37>;
	.reg .b64 	%rd<21>;
	.reg .b64 	%fd<11>;

	ld.param.u64 	%rd3, [_Z7get_ansPiP7double2_param_0];
	ld.param.u64 	%rd4, [_Z7get_ansPiP7double2_param_1];
	cvta.to.global.u64 	%rd1, %rd3;
	cvta.to.global.u64 	%rd2, %rd4;
	mov.u32 	%r13, %ntid.x;
	mov.u32 	%r14, %nctaid.x;
	mul.lo.s32 	%r1, %r13, %r14;
	mov.u32 	%r15, %ctaid.x;
	mov.u32 	%r16, %tid.x;
	mad.lo.s32 	%r35, %r15, %r13, %r16;
	ld.const.u32 	%r3, [T];
	setp.ge.s32 	%p1, %r35, %r3;
	@%p1 bra 	$L__BB1_7;
	add.s32 	%r17, %r35, %r1;
	max.s32 	%r18, %r3, %r17;
	setp.lt.s32 	%p2, %r17, %r3;
	selp.u32 	%r19, 1, 0, %p2;
	add.s32 	%r20, %r17, %r19;
	sub.s32 	%r21, %r18, %r20;
	max.u32 	%r22, %r1, 1;
	div.u32 	%r23, %r21, %r22;
	add.s32 	%r4, %r23, %r19;
	and.b32  	%r24, %r4, 3;
	setp.eq.s32 	%p3, %r24, 3;
	@%p3 bra 	$L__BB1_4;
	add.s32 	%r25, %r4, 1;
	and.b32  	%r26, %r25, 3;
	neg.s32 	%r33, %r26;
$L__BB1_3:
	.pragma "nounroll";
	mul.wide.s32 	%rd5, %r35, 4;
	add.s64 	%rd6, %rd1, %rd5;
	mul.wide.s32 	%rd7, %r35, 16;
	add.s64 	%rd8, %rd2, %rd7;
	ld.global.f64 	%fd1, [%rd8];
	add.f64 	%fd2, %fd1, 0d3FE0000000000000;
	cvt.rzi.s32.f64 	%r27, %fd2;
	st.global.u32 	[%rd6], %r27;
	add.s32 	%r35, %r35, %r1;
	add.s32 	%r33, %r33, 1;
	setp.ne.s32 	%p4, %r33, 0;
	@%p4 bra 	$L__BB1_3;
$L__BB1_4:
	setp.lt.u32 	%p5, %r4, 3;
	@%p5 bra 	$L__BB1_7;
	mul.wide.s32 	%rd13, %r1, 16;
	mul.wide.s32 	%rd15, %r1, 4;
	shl.b32 	%r32, %r1, 2;
$L__BB1_6:
	mul.wide.s32 	%rd9, %r35, 16;
	add.s64 	%rd10, %rd2, %rd9;
	ld.global.f64 	%fd3, [%rd10];
	add.f64 	%fd4, %fd3, 0d3FE0000000000000;
	cvt.rzi.s32.f64 	%r28, %fd4;
	mul.wide.s32 	%rd11, %r35, 4;
	add.s64 	%rd12, %rd1, %rd11;
	st.global.u32 	[%rd12], %r28;
	add.s64 	%rd14, %rd10, %rd13;
	ld.global.f64 	%fd5, [%rd14];
	add.f64 	%fd6, %fd5, 0d3FE0000000000000;
	cvt.rzi.s32.f64 	%r29, %fd6;
	add.s64 	%rd16, %rd12, %rd15;
	st.global.u32 	[%rd16], %r29;
	add.s64 	%rd17, %rd14, %rd13;
	ld.global.f64 	%fd7, [%rd17];
	add.f64 	%fd8, %fd7, 0d3FE0000000000000;
	cvt.rzi.s32.f64 	%r30, %fd8;
	add.s64 	%rd18, %rd16, %rd15;
	st.global.u32 	[%rd18], %r30;
	add.s64 	%rd19, %rd17, %rd13;
	ld.global.f64 	%fd9, [%rd19];
	add.f64 	%fd10, %fd9, 0d3FE0000000000000;
	cvt.rzi.s32.f64 	%r31, %fd10;
	add.s64 	%rd20, %rd18, %rd15;
	st.global.u32 	[%rd20], %r31;
	add.s32 	%r35, %r32, %r35;
	setp.lt.s32 	%p6, %r35, %r3;
	@%p6 bra 	$L__BB1_6;
$L__BB1_7:
	ret;

}


// ===== COMPILED SASS (sm_100) =====

	.target	sm_100

	.elftype	@"ET_EXEC"


//--------------------- .note.nv.tkinfo           --------------------------
	.section	.note.nv.tkinfo,"",@"SHT_NOTE"
	.sectionflags	@"SHF_NOTE_NV_TKINFO"
	.tkinfo
        /*0018*/ 	.word	0x00000002
        /*0030*/ 	.string	""
        /*0030*/ 	.string	"ptxas"
        /*0030*/ 	.string	"Cuda compilation tools, release 13.0, V13.0.88"
        /*0030*/ 	.string	"Build cuda_13.0.r13.0/compiler.36424714_0"
        /*0030*/ 	.string	"-arch sm_100 -m 64 "



//--------------------- .note.nv.cuinfo           --------------------------
	.section	.note.nv.cuinfo,"",@"SHT_NOTE"
	.sectionflags	@"SHF_NOTE_NV_CUINFO"
        /*0018*/ 	.short	0x0002
        /*001a*/ 	.short	0x0064
        /*001c*/ 	.short	0x0082
	.zero		2


//--------------------- .nv.info                  --------------------------
	.section	.nv.info,"",@"SHT_CUDA_INFO"
	.align	4


	//----- nvinfo : EIATTR_REGCOUNT
	.align		4
        /*0000*/ 	.byte	0x04, 0x2f
        /*0002*/ 	.short	(.L_2 - .L_1)
	.align		4
.L_1:
        /*0004*/ 	.word	index@(_Z10vector_mulP7double2S0_)
        /*0008*/ 	.word	0x0000002a


	//----- nvinfo : EIATTR_FRAME_SIZE
	.align		4
.L_2:
        /*000c*/ 	.byte	0x04, 0x11
        /*000e*/ 	.short	(.L_4 - .L_3)
	.align		4
.L_3:
        /*0010*/ 	.word	index@($__internal_0_$__cuda_sm20_div_rn_f64_full)
        /*0014*/ 	.word	0x00000000


	//----- nvinfo : EIATTR_FRAME_SIZE
	.align		4
.L_4:
        /*0018*/ 	.byte	0x04, 0x11
        /*001a*/ 	.short	(.L_6 - .L_5)
	.align		4
.L_5:
        /*001c*/ 	.word	index@(_Z10vector_mulP7double2S0_)
        /*0020*/ 	.word	0x00000000


	//----- nvinfo : EIATTR_REGCOUNT
	.align		4
.L_6:
        /*0024*/ 	.byte	0x04, 0x2f
        /*0026*/ 	.short	(.L_8 - .L_7)
	.align		4
.L_7:
        /*0028*/ 	.word	index@(_Z7get_ansPiP7double2)
        /*002c*/ 	.word	0x0000001c


	//----- nvinfo : EIATTR_FRAME_SIZE
	.align		4
.L_8:
        /*0030*/ 	.byte	0x04, 0x11
        /*0032*/ 	.short	(.L_10 - .L_9)
	.align		4
.L_9:
        /*0034*/ 	.word	index@(_Z7get_ansPiP7double2)
        /*0038*/ 	.word	0x00000000


	//----- nvinfo : EIATTR_MIN_STACK_SIZE
	.align		4
.L_10:
        /*003c*/ 	.byte	0x04, 0x12
        /*003e*/ 	.short	(.L_12 - .L_11)
	.align		4
.L_11:
        /*0040*/ 	.word	index@(_Z7get_ansPiP7double2)
        /*0044*/ 	.word	0x00000000


	//----- nvinfo : EIATTR_MIN_STACK_SIZE
	.align		4
.L_12:
        /*0048*/ 	.byte	0x04, 0x12
        /*004a*/ 	.short	(.L_14 - .L_13)
	.align		4
.L_13:
        /*004c*/ 	.word	index@(_Z10vector_mulP7double2S0_)
        /*0050*/ 	.word	0x00000000
.L_14:


//--------------------- .nv.compat                --------------------------
	.section	.nv.compat,"",@"SHT_CUDA_COMPAT_INFO"
	.align	4
        /*0000*/ 	.byte	0x02, 0x09, 0x00, 0x00, 0x02, 0x02, 0x01, 0x00, 0x02, 0x05, 0x05, 0x00, 0x03, 0x07, 0x01, 0x01
        /*0010*/ 	.byte	0x02, 0x03, 0x00, 0x00, 0x02, 0x06, 0x01, 0x00, 0x04, 0x0b, 0x08, 0x00, 0x01, 0x00, 0x00, 0x00
        /*0020*/ 	.byte	0x00, 0x00, 0x00, 0x00


//--------------------- .nv.info._Z7get_ansPiP7double2 --------------------------
	.section	.nv.info._Z7get_ansPiP7double2,"",@"SHT_CUDA_INFO"
	.sectionflags	@""
	.align	4


	//----- nvinfo : EIATTR_CUDA_API_VERSION
	.align		4
        /*0000*/ 	.byte	0x04, 0x37
        /*0002*/ 	.short	(.L_16 - .L_15)
.L_15:
        /*0004*/ 	.word	0x00000082


	//----- nvinfo : EIATTR_KPARAM_INFO
	.align		4
.L_16:
        /*0008*/ 	.byte	0x04, 0x17
        /*000a*/ 	.short	(.L_18 - .L_17)
.L_17:
        /*000c*/ 	.word	0x00000000
        /*0010*/ 	.short	0x0001
        /*0012*/ 	.short	0x0008
        /*0014*/ 	.byte	0x00, 0xf5, 0x21, 0x00


	//----- nvinfo : EIATTR_KPARAM_INFO
	.align		4
.L_18:
        /*0018*/ 	.byte	0x04, 0x17
        /*001a*/ 	.short	(.L_20 - .L_19)
.L_19:
        /*001c*/ 	.word	0x00000000
        /*0020*/ 	.short	0x0000
        /*0022*/ 	.short	0x0000
        /*0024*/ 	.byte	0x00, 0xf5, 0x21, 0x00


	//----- nvinfo : EIATTR_SPARSE_MMA_MASK
	.align		4
.L_20:
        /*0028*/ 	.byte	0x03, 0x50
        /*002a*/ 	.short	0x0000


	//----- nvinfo : EIATTR_MAXREG_COUNT
	.align		4
        /*002c*/ 	.byte	0x03, 0x1b
        /*002e*/ 	.short	0x00ff


	//----- nvinfo : EIATTR_MERCURY_ISA_VERSION
	.align		4
        /*0030*/ 	.byte	0x03, 0x5f
        /*0032*/ 	.short	0x0101


	//----- nvinfo : EIATTR_VRC_CTA_INIT_COUNT
	.align		4
        /*0034*/ 	.byte	0x02, 0x4a
	.zero		1
	.zero		1


	//----- nvinfo : EIATTR_EXIT_INSTR_OFFSETS
	.align		4
        /*0038*/ 	.byte	0x04, 0x1c
        /*003a*/ 	.short	(.L_22 - .L_21)


	//   ....[0]....
.L_21:
        /*003c*/ 	.word	0x00000090


	//   ....[1]....
        /*0040*/ 	.word	0x000003b0


	//   ....[2]....
        /*0044*/ 	.word	0x00000570


	//----- nvinfo : EIATTR_CRS_STACK_SIZE
	.align		4
.L_22:
        /*0048*/ 	.byte	0x04, 0x1e
        /*004a*/ 	.short	(.L_24 - .L_23)
.L_23:
        /*004c*/ 	.word	0x00000000


	//----- nvinfo : EIATTR_CBANK_PARAM_SIZE
	.align		4
.L_24:
        /*0050*/ 	.byte	0x03, 0x19
        /*0052*/ 	.short	0x0010


	//----- nvinfo : EIATTR_PARAM_CBANK
	.align		4
        /*0054*/ 	.byte	0x04, 0x0a
        /*0056*/ 	.short	(.L_26 - .L_25)
	.align		4
.L_25:
        /*0058*/ 	.word	index@(.nv.constant0._Z7get_ansPiP7double2)
        /*005c*/ 	.short	0x0380
        /*005e*/ 	.short	0x0010


	//----- nvinfo : EIATTR_SW_WAR
	.align		4
.L_26:
        /*0060*/ 	.byte	0x04, 0x36
        /*0062*/ 	.short	(.L_28 - .L_27)
.L_27:
        /*0064*/ 	.word	0x00000008
.L_28:


//--------------------- .nv.info._Z10vector_mulP7double2S0_ --------------------------
	.section	.nv.info._Z10vector_mulP7double2S0_,"",@"SHT_CUDA_INFO"
	.sectionflags	@""
	.align	4


	//----- nvinfo : EIATTR_CUDA_API_VERSION
	.align		4
        /*0000*/ 	.byte	0x04, 0x37
        /*0002*/ 	.short	(.L_30 - .L_29)
.L_29:
        /*0004*/ 	.word	0x00000082


	//----- nvinfo : EIATTR_KPARAM_INFO
	.align		4
.L_30:
        /*0008*/ 	.byte	0x04, 0x17
        /*000a*/ 	.short	(.L_32 - .L_31)
.L_31:
        /*000c*/ 	.word	0x00000000
        /*0010*/ 	.short	0x0001
        /*0012*/ 	.short	0x0008
        /*0014*/ 	.byte	0x00, 0xf5, 0x21, 0x00


	//----- nvinfo : EIATTR_KPARAM_INFO
	.align		4
.L_32:
        /*0018*/ 	.byte	0x04, 0x17
        /*001a*/ 	.short	(.L_34 - .L_33)
.L_33:
        /*001c*/ 	.word	0x00000000
        /*0020*/ 	.short	0x0000
        /*0022*/ 	.short	0x0000
        /*0024*/ 	.byte	0x00, 0xf5, 0x21, 0x00


	//----- nvinfo : EIATTR_SPARSE_MMA_MASK
	.align		4
.L_34:
        /*0028*/ 	.byte	0x03, 0x50
        /*002a*/ 	.short	0x0000


	//----- nvinfo : EIATTR_MAXREG_COUNT
	.align		4
        /*002c*/ 	.byte	0x03, 0x1b
        /*002e*/ 	.short	0x00ff


	//----- nvinfo : EIATTR_MERCURY_ISA_VERSION
	.align		4
        /*0030*/ 	.byte	0x03, 0x5f
        /*0032*/ 	.short	0x0101


	//----- nvinfo : EIATTR_VRC_CTA_INIT_COUNT
	.align		4
        /*0034*/ 	.byte	0x02, 0x4a
	.zero		1
	.zero		1


	//----- nvinfo : EIATTR_EXIT_INSTR_OFFSETS
	.align		4
        /*0038*/ 	.byte	0x04, 0x1c
        /*003a*/ 	.short	(.L_36 - .L_35)


	//   ....[0]....
.L_35:
        /*003c*/ 	.word	0x00000090


	//   ....[1]....
        /*0040*/ 	.word	0x000006c0


	//   ....[2]....
        /*0044*/ 	.word	0x00001440


	//----- nvinfo : EIATTR_CRS_STACK_SIZE
	.align		4
.L_36:
        /*0048*/ 	.byte	0x04, 0x1e
        /*004a*/ 	.short	(.L_38 - .L_37)
.L_37:
        /*004c*/ 	.word	0x00000000


	//----- nvinfo : EIATTR_CBANK_PARAM_SIZE
	.align		4
.L_38:
        /*0050*/ 	.byte	0x03, 0x19
        /*0052*/ 	.short	0x0010


	//----- nvinfo : EIATTR_PARAM_CBANK
	.align		4
        /*0054*/ 	.byte	0x04, 0x0a
        /*0056*/ 	.short	(.L_40 - .L_39)
	.align		4
.L_39:
        /*0058*/ 	.word	index@(.nv.constant0._Z10vector_mulP7double2S0_)
        /*005c*/ 	.short	0x0380
        /*005e*/ 	.short	0x0010


	//----- nvinfo : EIATTR_SW_WAR
	.align		4
.L_40:
        /*0060*/ 	.byte	0x04, 0x36
        /*0062*/ 	.short	(.L_42 - .L_41)
.L_41:
        /*0064*/ 	.word	0x00000008
.L_42:


//--------------------- .nv.callgraph             --------------------------
	.section	.nv.callgraph,"",@"SHT_CUDA_CALLGRAPH"
	.align	4
	.sectionentsize	8
	.align		4
        /*0000*/ 	.word	0x00000000
	.align		4
        /*0004*/ 	.word	0xffffffff
	.align		4
        /*0008*/ 	.word	0x00000000
	.align		4
        /*000c*/ 	.word	0xfffffffe
	.align		4
        /*0010*/ 	.word	0x00000000
	.align		4
        /*0014*/ 	.word	0xfffffffd
	.align		4
        /*0018*/ 	.word	0x00000000
	.align		4
        /*001c*/ 	.word	0xfffffffc


//--------------------- .nv.constant3             --------------------------
	.section	.nv.constant3,"a",@progbits
	.align	4
.nv.constant3:
	.type		T,@object
	.size		T,(.L_0 - T)
T:
	.zero		4
.L_0:


//--------------------- .text._Z7get_ansPiP7double2 --------------------------
	.section	.text._Z7get_ansPiP7double2,"ax",@progbits
	.align	128
        .global         _Z7get_ansPiP7double2
        .type           _Z7get_ansPiP7double2,@function
        .size           _Z7get_ansPiP7double2,(.L_x_36 - _Z7get_ansPiP7double2)
        .other          _Z7get_ansPiP7double2,@"STO_CUDA_ENTRY STV_DEFAULT"
_Z7get_ansPiP7double2:
.text._Z7get_ansPiP7double2:
[----:B------:R-:W-:Y:S01]  /*0000*/  LDC R1, c[0x0][0x37c] ;  /* 0x0000df00ff017b82 */ /* 0x000fe20000000800 */
[----:B------:R-:W0:Y:S01]  /*0010*/  S2R R7, SR_CTAID.X ;  /* 0x0000000000077919 */ /* 0x000e220000002500 */
[----:B------:R-:W1:Y:S06]  /*0020*/  LDCU UR4, c[0x0][0x360] ;  /* 0x00006c00ff0477ac */ /* 0x000e6c0008000800 */
[----:B------:R-:W1:Y:S01]  /*0030*/  LDC R0, c[0x0][0x370] ;  /* 0x0000dc00ff007b82 */ /* 0x000e620000000800 */
[----:B------:R-:W0:Y:S01]  /*0040*/  S2R R2, SR_TID.X ;  /* 0x0000000000027919 */ /* 0x000e220000002100 */
[----:B------:R-:W2:Y:S01]  /*0050*/  LDCU UR6, c[0x3][URZ] ;  /* 0x00c00000ff0677ac */ /* 0x000ea20008000800 */
[----:B-1----:R-:W-:-:S02]  /*0060*/  IMAD R0, R0, UR4, RZ ;  /* 0x0000000400007c24 */ /* 0x002fc4000f8e02ff */
[----:B0-----:R-:W-:-:S05]  /*0070*/  IMAD R7, R7, UR4, R2 ;  /* 0x0000000407077c24 */ /* 0x001fca000f8e0202 */
[----:B--2---:R-:W-:-:S13]  /*0080*/  ISETP.GE.AND P0, PT, R7, UR6, PT ;  /* 0x0000000607007c0c */ /* 0x004fda000bf06270 */
[----:B------:R-:W-:Y:S05]  /*0090*/  @P0 EXIT ;  /* 0x000000000000094d */ /* 0x000fea0003800000 */
[C---:B------:R-:W-:Y:S01]  /*00a0*/  VIMNMX.U32 R8, PT, PT, R0.reuse, 0x1, !PT ;  /* 0x0000000100087848 */ /* 0x040fe20007fe0000 */
[----:B------:R-:W0:Y:S01]  /*00b0*/  LDCU.64 UR4, c[0x0][0x358] ;  /* 0x00006b00ff0477ac */ /* 0x000e220008000a00 */
[----:B------:R-:W-:Y:S01]  /*00c0*/  IADD3 R4, PT, PT, R0, R7, RZ ;  /* 0x0000000700047210 */ /* 0x000fe20007ffe0ff */
[----:B------:R-:W-:Y:S01]  /*00d0*/  BSSY.RECONVERGENT B0, `(.L_x_0) ;  /* 0x000002d000007945 */ /* 0x000fe20003800200 */
[----:B------:R-:W1:Y:S01]  /*00e0*/  I2F.U32.RP R9, R8 ;  /* 0x0000000800097306 */ /* 0x000e620000209000 */
[----:B------:R-:W-:Y:S01]  /*00f0*/  IMAD.MOV R11, RZ, RZ, -R8 ;  /* 0x000000ffff0b7224 */ /* 0x000fe200078e0a08 */
[C---:B------:R-:W-:Y:S02]  /*0100*/  ISETP.GE.AND P0, PT, R4.reuse, UR6, PT ;  /* 0x0000000604007c0c */ /* 0x040fe4000bf06270 */
[----:B------:R-:W-:Y:S02]  /*0110*/  VIMNMX R5, PT, PT, R4, UR6, !PT ;  /* 0x0000000604057c48 */ /* 0x000fe4000ffe0100 */
[----:B------:R-:W-:-:S02]  /*0120*/  SEL R6, RZ, 0x1, P0 ;  /* 0x00000001ff067807 */ /* 0x000fc40000000000 */
[----:B------:R-:W-:Y:S02]  /*0130*/  ISETP.NE.U32.AND P2, PT, R8, RZ, PT ;  /* 0x000000ff0800720c */ /* 0x000fe40003f45070 */
[----:B------:R-:W-:Y:S01]  /*0140*/  IADD3 R5, PT, PT, R5, -R4, -R6 ;  /* 0x8000000405057210 */ /* 0x000fe20007ffe806 */
[----:B-1----:R-:W1:Y:S02]  /*0150*/  MUFU.RCP R9, R9 ;  /* 0x0000000900097308 */ /* 0x002e640000001000 */
[----:B-1----:R-:W-:-:S06]  /*0160*/  VIADD R2, R9, 0xffffffe ;  /* 0x0ffffffe09027836 */ /* 0x002fcc0000000000 */
[----:B------:R1:W2:Y:S02]  /*0170*/  F2I.FTZ.U32.TRUNC.NTZ R3, R2 ;  /* 0x0000000200037305 */ /* 0x0002a4000021f000 */
[----:B-1----:R-:W-:Y:S02]  /*0180*/  IMAD.MOV.U32 R2, RZ, RZ, RZ ;  /* 0x000000ffff027224 */ /* 0x002fe400078e00ff */
[----:B--2---:R-:W-:-:S04]  /*0190*/  IMAD R11, R11, R3, RZ ;  /* 0x000000030b0b7224 */ /* 0x004fc800078e02ff */
[----:B------:R-:W-:-:S06]  /*01a0*/  IMAD.HI.U32 R10, R3, R11, R2 ;  /* 0x0000000b030a7227 */ /* 0x000fcc00078e0002 */
[----:B------:R-:W-:-:S05]  /*01b0*/  IMAD.HI.U32 R9, R10, R5, RZ ;  /* 0x000000050a097227 */ /* 0x000fca00078e00ff */
[----:B------:R-:W-:-:S05]  /*01c0*/  IADD3 R2, PT, PT, -R9, RZ, RZ ;  /* 0x000000ff09027210 */ /* 0x000fca0007ffe1ff */
[----:B------:R-:W-:Y:S02]  /*01d0*/  IMAD R5, R8, R2, R5 ;  /* 0x0000000208057224 */ /* 0x000fe400078e0205 */
[----:B------:R-:W1:Y:S03]  /*01e0*/  LDC.64 R2, c[0x0][0x388] ;  /* 0x0000e200ff027b82 */ /* 0x000e660000000a00 */
[----:B------:R-:W-:-:S13]  /*01f0*/  ISETP.GE.U32.AND P0, PT, R5, R8, PT ;  /* 0x000000080500720c */ /* 0x000fda0003f06070 */
[----:B------:R-:W-:Y:S01]  /*0200*/  @P0 IMAD.IADD R5, R5, 0x1, -R8 ;  /* 0x0000000105050824 */ /* 0x000fe200078e0a08 */
[----:B------:R-:W-:-:S04]  /*0210*/  @P0 IADD3 R9, PT, PT, R9, 0x1, RZ ;  /* 0x0000000109090810 */ /* 0x000fc80007ffe0ff */
[-C--:B------:R-:W-:Y:S02]  /*0220*/  ISETP.GE.U32.AND P1, PT, R5, R8.reuse, PT ;  /* 0x000000080500720c */ /* 0x080fe40003f26070 */
[----:B------:R-:W2:Y:S11]  /*0230*/  LDC.64 R4, c[0x0][0x380] ;  /* 0x0000e000ff047b82 */ /* 0x000eb60000000a00 */
[----:B------:R-:W-:Y:S01]  /*0240*/  @P1 VIADD R9, R9, 0x1 ;  /* 0x0000000109091836 */ /* 0x000fe20000000000 */
[----:B------:R-:W-:-:S04]  /*0250*/  @!P2 LOP3.LUT R9, RZ, R8, RZ, 0x33, !PT ;  /* 0x00000008ff09a212 */ /* 0x000fc800078e33ff */
[----:B------:R-:W-:-:S04]  /*0260*/  IADD3 R6, PT, PT, R6, R9, RZ ;  /* 0x0000000906067210 */ /* 0x000fc80007ffe0ff */
[C---:B------:R-:W-:Y:S02]  /*0270*/  LOP3.LUT R8, R6.reuse, 0x3, RZ, 0xc0, !PT ;  /* 0x0000000306087812 */ /* 0x040fe400078ec0ff */
[----:B------:R-:W-:Y:S02]  /*0280*/  ISETP.GE.U32.AND P1, PT, R6, 0x3, PT ;  /* 0x000000030600780c */ /* 0x000fe40003f26070 */
[----:B------:R-:W-:-:S13]  /*0290*/  ISETP.NE.AND P0, PT, R8, 0x3, PT ;  /* 0x000000030800780c */ /* 0x000fda0003f05270 */
[----:B01----:R-:W-:Y:S05]  /*02a0*/  @!P0 BRA `(.L_x_1) ;  /* 0x00000000003c8947 */ /* 0x003fea0003800000 */
[----:B------:R-:W0:Y:S01]  /*02b0*/  LDC.64 R8, c[0x0][0x380] ;  /* 0x0000e000ff087b82 */ /* 0x000e220000000a00 */
[----:B------:R-:W-:-:S05]  /*02c0*/  VIADD R6, R6, 0x1 ;  /* 0x0000000106067836 */ /* 0x000fca0000000000 */
[----:B------:R-:W-:Y:S02]  /*02d0*/  LOP3.LUT R6, R6, 0x3, RZ, 0xc0, !PT ;  /* 0x0000000306067812 */ /* 0x000fe400078ec0ff */
[----:B------:R-:W1:Y:S02]  /*02e0*/  LDC.64 R10, c[0x0][0x388] ;  /* 0x0000e200ff0a7b82 */ /* 0x000e640000000a00 */
[----:B------:R-:W-:-:S07]  /*02f0*/  IADD3 R6, PT, PT, -R6, RZ, RZ ;  /* 0x000000ff06067210 */ /* 0x000fce0007ffe1ff */
.L_x_2:
[----:B-1----:R-:W-:-:S06]  /*0300*/  IMAD.WIDE R14, R7, 0x10, R10 ;  /* 0x00000010070e7825 */ /* 0x002fcc00078e020a */
[----:B---3--:R-:W3:Y:S01]  /*0310*/  LDG.E.64 R14, desc[UR4][R14.64] ;  /* 0x000000040e0e7981 */ /* 0x008ee2000c1e1b00 */
[----:B0-----:R-:W-:Y:S01]  /*0320*/  IMAD.WIDE R12, R7, 0x4, R8 ;  /* 0x00000004070c7825 */ /* 0x001fe200078e0208 */
[----:B------:R-:W-:-:S03]  /*0330*/  IADD3 R7, PT, PT, R0, R7, RZ ;  /* 0x0000000700077210 */ /* 0x000fc60007ffe0ff */
[----:B------:R-:W-:-:S05]  /*0340*/  VIADD R6, R6, 0x1 ;  /* 0x0000000106067836 */ /* 0x000fca0000000000 */
[----:B------:R-:W-:Y:S01]  /*0350*/  ISETP.NE.AND P0, PT, R6, RZ, PT ;  /* 0x000000ff0600720c */ /* 0x000fe20003f05270 */
[----:B---3--:R-:W-:-:S10]  /*0360*/  DADD R16, R14, 0.5 ;  /* 0x3fe000000e107429 */ /* 0x008fd40000000000 */
[----:B------:R-:W0:Y:S02]  /*0370*/  F2I.F64.TRUNC R17, R16 ;  /* 0x0000001000117311 */ /* 0x000e24000030d100 */
[----:B0-----:R3:W-:Y:S01]  /*0380*/  STG.E desc[UR4][R12.64], R17 ;  /* 0x000000110c007986 */ /* 0x0017e2000c101904 */
[----:B------:R-:W-:Y:S05]  /*0390*/  @P0 BRA `(.L_x_2) ;  /* 0xfffffffc00d80947 */ /* 0x000fea000383ffff */
.L_x_1:
[----:B------:R-:W-:Y:S05]  /*03a0*/  BSYNC.RECONVERGENT B0 ;  /* 0x0000000000007941 */ /* 0x000fea0003800200 */
.L_x_0:
[----:B------:R-:W-:Y:S05]  /*03b0*/  @!P1 EXIT ;  /* 0x000000000000994d */ /* 0x000fea0003800000 */
.L_x_3:
[----:B-1----:R-:W-:-:S05]  /*03c0*/  IMAD.WIDE R18, R7, 0x10, R2 ;  /* 0x0000001007127825 */ /* 0x002fca00078e0202 */
[----:B------:R-:W4:Y:S01]  /*03d0*/  LDG.E.64 R8, desc[UR4][R18.64] ;  /* 0x0000000412087981 */ /* 0x000f22000c1e1b00 */
[----:B--2---:R-:W-:-:S04]  /*03e0*/  IMAD.WIDE R20, R7, 0x4, R4 ;  /* 0x0000000407147825 */ /* 0x004fc800078e0204 */
[----:B------:R-:W-:Y:S01]  /*03f0*/  IMAD.WIDE R10, R0, 0x10, R18 ;  /* 0x00000010000a7825 */ /* 0x000fe200078e0212 */
[----:B----4-:R-:W-:-:S06]  /*0400*/  DADD R8, R8, 0.5 ;  /* 0x3fe0000008087429 */ /* 0x010fcc0000000000 */
[----:B------:R-:W0:Y:S02]  /*0410*/  F2I.F64.TRUNC R23, R8 ;  /* 0x0000000800177311 */ /* 0x000e24000030d100 */
[----:B0-----:R0:W-:Y:S04]  /*0420*/  STG.E desc[UR4][R20.64], R23 ;  /* 0x0000001714007986 */ /* 0x0011e8000c101904 */
[----:B---3--:R-:W2:Y:S01]  /*0430*/  LDG.E.64 R12, desc[UR4][R10.64] ;  /* 0x000000040a0c7981 */ /* 0x008ea2000c1e1b00 */
[----:B------:R-:W-:-:S04]  /*0440*/  IMAD.WIDE R14, R0, 0x4, R20 ;  /* 0x00000004000e7825 */ /* 0x000fc800078e0214 */
[----:B------:R-:W-:Y:S01]  /*0450*/  IMAD.WIDE R16, R0, 0x10, R10 ;  /* 0x0000001000107825 */ /* 0x000fe200078e020a */
[----:B--2---:R-:W-:-:S06]  /*0460*/  DADD R12, R12, 0.5 ;  /* 0x3fe000000c0c7429 */ /* 0x004fcc0000000000 */
[----:B------:R-:W1:Y:S02]  /*0470*/  F2I.F64.TRUNC R25, R12 ;  /* 0x0000000c00197311 */ /* 0x000e64000030d100 */
[----:B-1----:R1:W-:Y:S04]  /*0480*/  STG.E desc[UR4][R14.64], R25 ;  /* 0x000000190e007986 */ /* 0x0023e8000c101904 */
[----:B------:R-:W2:Y:S01]  /*0490*/  LDG.E.64 R18, desc[UR4][R16.64] ;  /* 0x0000000410127981 */ /* 0x000ea2000c1e1b00 */
[----:B------:R-:W-:-:S04]  /*04a0*/  IMAD.WIDE R8, R0, 0x4, R14 ;  /* 0x0000000400087825 */ /* 0x000fc800078e020e */
[----:B0-----:R-:W-:Y:S01]  /*04b0*/  IMAD.WIDE R20, R0, 0x10, R16 ;  /* 0x0000001000147825 */ /* 0x001fe200078e0210 */
[----:B--2---:R-:W-:-:S10]  /*04c0*/  DADD R18, R18, 0.5 ;  /* 0x3fe0000012127429 */ /* 0x004fd40000000000 */
[----:B------:R-:W0:Y:S02]  /*04d0*/  F2I.F64.TRUNC R19, R18 ;  /* 0x0000001200137311 */ /* 0x000e24000030d100 */
[----:B0-----:R1:W-:Y:S04]  /*04e0*/  STG.E desc[UR4][R8.64], R19 ;  /* 0x0000001308007986 */ /* 0x0013e8000c101904 */
[----:B------:R-:W2:Y:S01]  /*04f0*/  LDG.E.64 R20, desc[UR4][R20.64] ;  /* 0x0000000414147981 */ /* 0x000ea2000c1e1b00 */
[C---:B------:R-:W-:Y:S01]  /*0500*/  IMAD.WIDE R12, R0.reuse, 0x4, R8 ;  /* 0x00000004000c7825 */ /* 0x040fe200078e0208 */
[----:B------:R-:W-:-:S04]  /*0510*/  LEA R7, R0, R7, 0x2 ;  /* 0x0000000700077211 */ /* 0x000fc800078e10ff */
[----:B------:R-:W-:Y:S01]  /*0520*/  ISETP.GE.AND P0, PT, R7, UR6, PT ;  /* 0x0000000607007c0c */ /* 0x000fe2000bf06270 */
[----:B--2---:R-:W-:-:S10]  /*0530*/  DADD R10, R20, 0.5 ;  /* 0x3fe00000140a7429 */ /* 0x004fd40000000000 */
[----:B------:R-:W0:Y:S02]  /*0540*/  F2I.F64.TRUNC R11, R10 ;  /* 0x0000000a000b7311 */ /* 0x000e24000030d100 */
[----:B0-----:R1:W-:Y:S01]  /*0550*/  STG.E desc[UR4][R12.64], R11 ;  /* 0x0000000b0c007986 */ /* 0x0013e2000c101904 */
[----:B------:R-:W-:Y:S05]  /*0560*/  @!P0 BRA `(.L_x_3) ;  /* 0xfffffffc00948947 */ /* 0x000fea000383ffff */
[----:B------:R-:W-:Y:S05]  /*0570*/  EXIT ;  /* 0x000000000000794d */ /* 0x000fea0003800000 */
.L_x_4:
[----:B------:R-:W-:-:S00]  /*0580*/  BRA `(.L_x_4) ;  /* 0xfffffffc00fc7947 */ /* 0x000fc0000383ffff */
[----:B------:R-:W-:-:S00]  /*0590*/  NOP ;  /* 0x0000000000007918 */ /* 0x000fc00000000000 */
        /* <DEDUP_REMOVED lines=14> */
.L_x_36:


//--------------------- .text._Z10vector_mulP7double2S0_ --------------------------
	.section	.text._Z10vector_mulP7double2S0_,"ax",@progbits
	.align	128
        .global         _Z10vector_mulP7double2S0_
        .type           _Z10vector_mulP7double2S0_,@function
        .size           _Z10vector_mulP7double2S0_,(.L_x_35 - _Z10vector_mulP7double2S0_)
        .other          _Z10vector_mulP7double2S0_,@"STO_CUDA_ENTRY STV_DEFAULT"
_Z10vector_mulP7double2S0_:
.text._Z10vector_mulP7double2S0_:
        /* <DEDUP_REMOVED lines=11> */
[----:B------:R-:W-:Y:S01]  /*00b0*/  IMAD.IADD R2, R0, 0x1, R3 ;  /* 0x0000000100027824 */ /* 0x000fe200078e0203 */
[----:B------:R-:W0:Y:S01]  /*00c0*/  LDCU.64 UR4, c[0x0][0x358] ;  /* 0x00006b00ff0477ac */ /* 0x000e220008000a00 */
        /* <DEDUP_REMOVED lines=14> */
[----:B------:R-:W-:Y:S02]  /*01b0*/  IMAD.HI.U32 R5, R8, R7, RZ ;  /* 0x0000000708057227 */ /* 0x000fe400078e00ff */
[----:B------:R-:W1:Y:S02]  /*01c0*/  I2F.F64 R8, UR6 ;  /* 0x0000000600087d12 */ /* 0x000e640008201c00 */
[----:B------:R-:W-:-:S04]  /*01d0*/  IMAD.MOV R2, RZ, RZ, -R5 ;  /* 0x000000ffff027224 */ /* 0x000fc800078e0a05 */
[----:B------:R-:W-:-:S05]  /*01e0*/  IMAD R7, R6, R2, R7 ;  /* 0x0000000206077224 */ /* 0x000fca00078e0207 */
[----:B------:R-:W-:-:S13]  /*01f0*/  ISETP.GE.U32.AND P0, PT, R7, R6, PT ;  /* 0x000000060700720c */ /* 0x000fda0003f06070 */
[----:B------:R-:W-:Y:S01]  /*0200*/  @P0 IADD3 R7, PT, PT, -R6, R7, RZ ;  /* 0x0000000706070210 */ /* 0x000fe20007ffe1ff */
[----:B------:R-:W-:-:S03]  /*0210*/  @P0 VIADD R5, R5, 0x1 ;  /* 0x0000000105050836 */ /* 0x000fc60000000000 */
[----:B------:R-:W-:-:S13]  /*0220*/  ISETP.GE.U32.AND P1, PT, R7, R6, PT ;  /* 0x000000060700720c */ /* 0x000fda0003f26070 */
[----:B------:R-:W-:Y:S01]  /*0230*/  @P1 VIADD R5, R5, 0x1 ;  /* 0x0000000105051836 */ /* 0x000fe20000000000 */
[----:B------:R-:W-:-:S05]  /*0240*/  @!P2 LOP3.LUT R5, RZ, R6, RZ, 0x33, !PT ;  /* 0x00000006ff05a212 */ /* 0x000fca00078e33ff */
[----:B------:R-:W-:-:S05]  /*0250*/  IMAD.IADD R14, R14, 0x1, R5 ;  /* 0x000000010e0e7824 */ /* 0x000fca00078e0205 */
[----:B------:R-:W-:-:S04]  /*0260*/  LOP3.LUT R2, R14, 0x3, RZ, 0xc0, !PT ;  /* 0x000000030e027812 */ /* 0x000fc800078ec0ff */
[----:B------:R-:W-:-:S13]  /*0270*/  ISETP.NE.AND P0, PT, R2, 0x3, PT ;  /* 0x000000030200780c */ /* 0x000fda0003f05270 */
[----:B01----:R-:W-:Y:S05]  /*0280*/  @!P0 BRA `(.L_x_6) ;  /* 0x0000000000f88947 */ /* 0x003fea0003800000 */
[----:B------:R-:W0:Y:S01]  /*0290*/  LDC.64 R24, c[0x0][0x380] ;  /* 0x0000e000ff187b82 */ /* 0x000e220000000a00 */
[----:B------:R-:W-:-:S05]  /*02a0*/  VIADD R2, R14, 0x1 ;  /* 0x000000010e027836 */ /* 0x000fca0000000000 */
[----:B------:R-:W-:Y:S02]  /*02b0*/  LOP3.LUT R2, R2, 0x3, RZ, 0xc0, !PT ;  /* 0x0000000302027812 */ /* 0x000fe400078ec0ff */
[----:B------:R-:W1:Y:S02]  /*02c0*/  LDC.64 R26, c[0x0][0x388] ;  /* 0x0000e200ff1a7b82 */ /* 0x000e640000000a00 */
[----:B------:R-:W-:-:S07]  /*02d0*/  IADD3 R10, PT, PT, -R2, RZ, RZ ;  /* 0x000000ff020a7210 */ /* 0x000fce0007ffe1ff */
.L_x_11:
[----:B-1----:R-:W-:-:S04]  /*02e0*/  IMAD.WIDE R16, R3, 0x10, R26 ;  /* 0x0000001003107825 */ /* 0x002fc800078e021a */
[----:B0-2---:R-:W-:Y:S02]  /*02f0*/  IMAD.WIDE R12, R3, 0x10, R24 ;  /* 0x00000010030c7825 */ /* 0x005fe400078e0218 */
[----:B------:R-:W2:Y:S04]  /*0300*/  LDG.E.128 R16, desc[UR4][R16.64] ;  /* 0x0000000410107981 */ /* 0x000ea8000c1e1d00 */
[----:B------:R-:W2:Y:S01]  /*0310*/  LDG.E.128 R20, desc[UR4][R12.64] ;  /* 0x000000040c147981 */ /* 0x000ea2000c1e1d00 */
[----:B------:R-:W0:Y:S01]  /*0320*/  MUFU.RCP64H R5, R9 ;  /* 0x0000000900057308 */ /* 0x000e220000001800 */
[----:B------:R-:W-:Y:S01]  /*0330*/  IMAD.MOV.U32 R4, RZ, RZ, 0x1 ;  /* 0x00000001ff047424 */ /* 0x000fe200078e00ff */
[----:B------:R-:W-:Y:S01]  /*0340*/  BSSY.RECONVERGENT B1, `(.L_x_7) ;  /* 0x0000019000017945 */ /* 0x000fe20003800200 */
[----:B------:R-:W-:-:S05]  /*0350*/  VIADD R10, R10, 0x1 ;  /* 0x000000010a0a7836 */ /* 0x000fca0000000000 */
[----:B------:R-:W-:Y:S01]  /*0360*/  ISETP.NE.AND P1, PT, R10, RZ, PT ;  /* 0x000000ff0a00720c */ /* 0x000fe20003f25270 */
[----:B0-----:R-:W-:-:S08]  /*0370*/  DFMA R6, -R8, R4, 1 ;  /* 0x3ff000000806742b */ /* 0x001fd00000000104 */
[----:B------:R-:W-:-:S08]  /*0380*/  DFMA R6, R6, R6, R6 ;  /* 0x000000060606722b */ /* 0x000fd00000000006 */
[----:B------:R-:W-:-:S08]  /*0390*/  DFMA R4, R4, R6, R4 ;  /* 0x000000060404722b */ /* 0x000fd00000000004 */
[----:B------:R-:W-:-:S08]  /*03a0*/  DFMA R28, -R8, R4, 1 ;  /* 0x3ff00000081c742b */ /* 0x000fd00000000104 */
[----:B------:R-:W-:Y:S02]  /*03b0*/  DFMA R4, R4, R28, R4 ;  /* 0x0000001c0404722b */ /* 0x000fe40000000004 */
[----:B--2---:R-:W-:-:S08]  /*03c0*/  DMUL R6, R22, R18 ;  /* 0x0000001216067228 */ /* 0x004fd00000000000 */
[----:B------:R-:W-:-:S08]  /*03d0*/  DFMA R6, R20, R16, -R6 ;  /* 0x000000101406722b */ /* 0x000fd00000000806 */
[----:B------:R-:W-:Y:S02]  /*03e0*/  DMUL R28, R6, R4 ;  /* 0x00000004061c7228 */ /* 0x000fe40000000000 */
[----:B------:R-:W-:-:S06]  /*03f0*/  FSETP.GEU.AND P2, PT, |R7|, 6.5827683646048100446e-37, PT ;  /* 0x036000000700780b */ /* 0x000fcc0003f4e200 */
[----:B------:R-:W-:-:S08]  /*0400*/  DFMA R30, -R8, R28, R6 ;  /* 0x0000001c081e722b */ /* 0x000fd00000000106 */
[----:B------:R-:W-:Y:S02]  /*0410*/  DFMA R4, R4, R30, R28 ;  /* 0x0000001e0404722b */ /* 0x000fe4000000001c */
[----:B------:R-:W-:-:S08]  /*0420*/  DMUL R28, R20, R18 ;  /* 0x00000012141c7228 */ /* 0x000fd00000000000 */
[----:B------:R-:W-:Y:S01]  /*0430*/  FFMA R2, RZ, R9, R5 ;  /* 0x00000009ff027223 */ /* 0x000fe20000000005 */
[----:B------:R-:W-:-:S04]  /*0440*/  DFMA R28, R22, R16, R28 ;  /* 0x00000010161c722b */ /* 0x000fc8000000001c */
[----:B------:R-:W-:-:S13]  /*0450*/  FSETP.GT.AND P0, PT, |R2|, 1.469367938527859385e-39, PT ;  /* 0x001000000200780b */ /* 0x000fda0003f04200 */
[----:B------:R-:W-:Y:S05]  /*0460*/  @P0 BRA P2, `(.L_x_8) ;  /* 0x0000000000180947 */ /* 0x000fea0001000000 */
[----:B------:R-:W-:Y:S01]  /*0470*/  IMAD.MOV.U32 R16, RZ, RZ, R8 ;  /* 0x000000ffff107224 */ /* 0x000fe200078e0008 */
[----:B------:R-:W-:Y:S01]  /*0480*/  MOV R18, 0x4b0 ;  /* 0x000004b000127802 */ /* 0x000fe20000000f00 */
[----:B------:R-:W-:-:S07]  /*0490*/  IMAD.MOV.U32 R17, RZ, RZ, R9 ;  /* 0x000000ffff117224 */ /* 0x000fce00078e0009 */
[----:B------:R-:W-:Y:S05]  /*04a0*/  CALL.REL.NOINC `($__internal_0_$__cuda_sm20_div_rn_f64_full) ;  /* 0x0000000c00e87944 */ /* 0x000fea0003c00000 */
[----:B------:R-:W-:Y:S01]  /*04b0*/  MOV R4, R6 ;  /* 0x0000000600047202 */ /* 0x000fe20000000f00 */
[----:B------:R-:W-:-:S07]  /*04c0*/  IMAD.MOV.U32 R5, RZ, RZ, R7 ;  /* 0x000000ffff057224 */ /* 0x000fce00078e0007 */
.L_x_8:
[----:B------:R-:W-:Y:S05]  /*04d0*/  BSYNC.RECONVERGENT B1 ;  /* 0x0000000000017941 */ /* 0x000fea0003800200 */
.L_x_7:
[----:B------:R-:W0:Y:S01]  /*04e0*/  MUFU.RCP64H R7, R9 ;  /* 0x0000000900077308 */ /* 0x000e220000001800 */
[----:B------:R-:W-:Y:S01]  /*04f0*/  IMAD.MOV.U32 R6, RZ, RZ, 0x1 ;  /* 0x00000001ff067424 */ /* 0x000fe200078e00ff */
[----:B------:R-:W-:Y:S01]  /*0500*/  FSETP.GEU.AND P2, PT, |R29|, 6.5827683646048100446e-37, PT ;  /* 0x036000001d00780b */ /* 0x000fe20003f4e200 */
[----:B------:R-:W-:Y:S04]  /*0510*/  BSSY.RECONVERGENT B1, `(.L_x_9) ;  /* 0x0000012000017945 */ /* 0x000fe80003800200 */
[----:B0-----:R-:W-:-:S08]  /*0520*/  DFMA R16, -R8, R6, 1 ;  /* 0x3ff000000810742b */ /* 0x001fd00000000106 */
[----:B------:R-:W-:-:S08]  /*0530*/  DFMA R16, R16, R16, R16 ;  /* 0x000000101010722b */ /* 0x000fd00000000010 */
[----:B------:R-:W-:-:S08]  /*0540*/  DFMA R16, R6, R16, R6 ;  /* 0x000000100610722b */ /* 0x000fd00000000006 */
[----:B------:R-:W-:-:S08]  /*0550*/  DFMA R6, -R8, R16, 1 ;  /* 0x3ff000000806742b */ /* 0x000fd00000000110 */
[----:B------:R-:W-:-:S08]  /*0560*/  DFMA R18, R16, R6, R16 ;  /* 0x000000061012722b */ /* 0x000fd00000000010 */
[----:B------:R-:W-:-:S08]  /*0570*/  DMUL R6, R28, R18 ;  /* 0x000000121c067228 */ /* 0x000fd00000000000 */
[----:B------:R-:W-:-:S08]  /*0580*/  DFMA R16, -R8, R6, R28 ;  /* 0x000000060810722b */ /* 0x000fd0000000011c */
[----:B------:R-:W-:-:S10]  /*0590*/  DFMA R6, R18, R16, R6 ;  /* 0x000000101206722b */ /* 0x000fd40000000006 */
[----:B------:R-:W-:-:S05]  /*05a0*/  FFMA R2, RZ, R9, R7 ;  /* 0x00000009ff027223 */ /* 0x000fca0000000007 */
[----:B------:R-:W-:-:S13]  /*05b0*/  FSETP.GT.AND P0, PT, |R2|, 1.469367938527859385e-39, PT ;  /* 0x001000000200780b */ /* 0x000fda0003f04200 */
[----:B------:R-:W-:Y:S05]  /*05c0*/  @P0 BRA P2, `(.L_x_10) ;  /* 0x0000000000180947 */ /* 0x000fea0001000000 */
[----:B------:R-:W-:Y:S01]  /*05d0*/  IMAD.MOV.U32 R6, RZ, RZ, R28 ;  /* 0x000000ffff067224 */ /* 0x000fe200078e001c */
[----:B------:R-:W-:Y:S01]  /*05e0*/  MOV R16, R8 ;  /* 0x0000000800107202 */ /* 0x000fe20000000f00 */
[----:B------:R-:W-:Y:S01]  /*05f0*/  IMAD.MOV.U32 R7, RZ, RZ, R29 ;  /* 0x000000ffff077224 */ /* 0x000fe200078e001d */
[----:B------:R-:W-:Y:S01]  /*0600*/  MOV R18, 0x630 ;  /* 0x0000063000127802 */ /* 0x000fe20000000f00 */
[----:B------:R-:W-:-:S07]  /*0610*/  IMAD.MOV.U32 R17, RZ, RZ, R9 ;  /* 0x000000ffff117224 */ /* 0x000fce00078e0009 */
[----:B------:R-:W-:Y:S05]  /*0620*/  CALL.REL.NOINC `($__internal_0_$__cuda_sm20_div_rn_f64_full) ;  /* 0x0000000c00887944 */ /* 0x000fea0003c00000 */
.L_x_10:
[----:B------:R-:W-:Y:S05]  /*0630*/  BSYNC.RECONVERGENT B1 ;  /* 0x0000000000017941 */ /* 0x000fea0003800200 */
.L_x_9:
[----:B------:R2:W-:Y:S01]  /*0640*/  STG.E.128 desc[UR4][R12.64], R4 ;  /* 0x000000040c007986 */ /* 0x0005e2000c101d04 */
[----:B------:R-:W-:Y:S01]  /*0650*/  IMAD.IADD R3, R0, 0x1, R3 ;  /* 0x0000000100037824 */ /* 0x000fe200078e0203 */
[----:B------:R-:W-:Y:S06]  /*0660*/  @P1 BRA `(.L_x_11) ;  /* 0xfffffffc001c1947 */ /* 0x000fec000383ffff */
.L_x_6:
[----:B------:R-:W-:Y:S05]  /*0670*/  BSYNC.RECONVERGENT B0 ;  /* 0x0000000000007941 */ /* 0x000fea0003800200 */
.L_x_5:
[----:B------:R-:W0:Y:S01]  /*0680*/  LDC.64 R10, c[0x0][0x380] ;  /* 0x0000e000ff0a7b82 */ /* 0x000e220000000a00 */
[----:B------:R-:W-:Y:S01]  /*0690*/  ISETP.GE.U32.AND P0, PT, R14, 0x3, PT ;  /* 0x000000030e00780c */ /* 0x000fe20003f06070 */
[----:B------:R-:W1:Y:S06]  /*06a0*/  LDCU UR6, c[0x3][URZ] ;  /* 0x00c00000ff0677ac */ /* 0x000e6c0008000800 */
[----:B--2---:R-:W2:Y:S06]  /*06b0*/  LDC.64 R12, c[0x0][0x388] ;  /* 0x0000e200ff0c7b82 */ /* 0x004eac0000000a00 */
[----:B-1----:R-:W-:Y:S05]  /*06c0*/  @!P0 EXIT ;  /* 0x000000000000894d */ /* 0x002fea0003800000 */
.L_x_28:
[----:B0-----:R-:W-:-:S04]  /*06d0*/  IMAD.WIDE R24, R3, 0x10, R10 ;  /* 0x0000001003187825 */ /* 0x001fc800078e020a */
[----:B--2---:R-:W-:Y:S01]  /*06e0*/  IMAD.WIDE R26, R3, 0x10, R12 ;  /* 0x00000010031a7825 */ /* 0x004fe200078e020c */
[----:B------:R-:W2:Y:S04]  /*06f0*/  LDG.E.128 R16, desc[UR4][R24.64] ;  /* 0x0000000418107981 */ /* 0x000ea8000c1e1d00 */
[----:B------:R-:W2:Y:S01]  /*0700*/  LDG.E.128 R20, desc[UR4][R26.64] ;  /* 0x000000041a147981 */ /* 0x000ea2000c1e1d00 */
[----:B------:R-:W0:Y:S01]  /*0710*/  MUFU.RCP64H R5, R9 ;  /* 0x0000000900057308 */ /* 0x000e220000001800 */
[----:B------:R-:W-:Y:S01]  /*0720*/  IMAD.MOV.U32 R4, RZ, RZ, 0x1 ;  /* 0x00000001ff047424 */ /* 0x000fe200078e00ff */
[----:B------:R-:W-:Y:S05]  /*0730*/  BSSY.RECONVERGENT B0, `(.L_x_12) ;  /* 0x0000017000007945 */ /* 0x000fea0003800200 */
        /* <DEDUP_REMOVED lines=17> */
[----:B------:R-:W-:Y:S02]  /*0850*/  MOV R17, R9 ;  /* 0x0000000900117202 */ /* 0x000fe40000000f00 */
[----:B------:R-:W-:-:S07]  /*0860*/  MOV R18, 0x880 ;  /* 0x0000088000127802 */ /* 0x000fce0000000f00 */
[----:B------:R-:W-:Y:S05]  /*0870*/  CALL.REL.NOINC `($__internal_0_$__cuda_sm20_div_rn_f64_full) ;  /* 0x0000000800f47944 */ /* 0x000fea0003c00000 */
[----:B------:R-:W-:Y:S02]  /*0880*/  IMAD.MOV.U32 R4, RZ, RZ, R6 ;  /* 0x000000ffff047224 */ /* 0x000fe400078e0006 */
[----:B------:R-:W-:-:S07]  /*0890*/  IMAD.MOV.U32 R5, RZ, RZ, R7 ;  /* 0x000000ffff057224 */ /* 0x000fce00078e0007 */
.L_x_13:
[----:B------:R-:W-:Y:S05]  /*08a0*/  BSYNC.RECONVERGENT B0 ;  /* 0x0000000000007941 */ /* 0x000fea0003800200 */
.L_x_12:
        /* <DEDUP_REMOVED lines=21> */
.L_x_15:
[----:B------:R-:W-:Y:S05]  /*0a00*/  BSYNC.RECONVERGENT B0 ;  /* 0x0000000000007941 */ /* 0x000fea0003800200 */
.L_x_14:
[C---:B------:R-:W-:Y:S01]  /*0a10*/  IMAD.WIDE R14, R0.reuse, 0x10, R24 ;  /* 0x00000010000e7825 */ /* 0x040fe200078e0218 */
[----:B------:R0:W-:Y:S03]  /*0a20*/  STG.E.128 desc[UR4][R24.64], R4 ;  /* 0x0000000418007986 */ /* 0x0001e6000c101d04 */
[----:B------:R-:W-:Y:S01]  /*0a30*/  IMAD.WIDE R26, R0, 0x10, R26 ;  /* 0x00000010001a7825 */ /* 0x000fe200078e021a */
[----:B------:R-:W2:Y:S04]  /*0a40*/  LDG.E.128 R16, desc[UR4][R14.64] ;  /* 0x000000040e107981 */ /* 0x000ea8000c1e1d00 */
[----:B------:R-:W2:Y:S01]  /*0a50*/  LDG.E.128 R20, desc[UR4][R26.64] ;  /* 0x000000041a147981 */ /* 0x000ea2000c1e1d00 */
[----:B------:R-:W1:Y:S01]  /*0a60*/  MUFU.RCP64H R29, R9 ;  /* 0x00000009001d7308 */ /* 0x000e620000001800 */
[----:B------:R-:W-:Y:S01]  /*0a70*/  IMAD.MOV.U32 R28, RZ, RZ, 0x1 ;  /* 0x00000001ff1c7424 */ /* 0x000fe200078e00ff */
[----:B------:R-:W-:Y:S05]  /*0a80*/  BSSY.RECONVERGENT B0, `(.L_x_16) ;  /* 0x0000017000007945 */ /* 0x000fea0003800200 */
[----:B-1----:R-:W-:-:S08]  /*0a90*/  DFMA R30, -R8, R28, 1 ;  /* 0x3ff00000081e742b */ /* 0x002fd0000000011c */
[----:B------:R-:W-:-:S08]  /*0aa0*/  DFMA R30, R30, R30, R30 ;  /* 0x0000001e1e1e722b */ /* 0x000fd0000000001e */
[----:B------:R-:W-:-:S08]  /*0ab0*/  DFMA R30, R28, R30, R28 ;  /* 0x0000001e1c1e722b */ /* 0x000fd0000000001c */
[----:B------:R-:W-:-:S08]  /*0ac0*/  DFMA R32, -R8, R30, 1 ;  /* 0x3ff000000820742b */ /* 0x000fd0000000011e */
[----:B------:R-:W-:Y:S02]  /*0ad0*/  DFMA R32, R30, R32, R30 ;  /* 0x000000201e20722b */ /* 0x000fe4000000001e */
[----:B--2---:R-:W-:-:S08]  /*0ae0*/  DMUL R28, R18, R22 ;  /* 0x00000016121c7228 */ /* 0x004fd00000000000 */
[----:B0-----:R-:W-:-:S08]  /*0af0*/  DFMA R6, R16, R20, -R28 ;  /* 0x000000141006722b */ /* 0x001fd0000000081c */
        /* <DEDUP_REMOVED lines=15> */
.L_x_17:
[----:B------:R-:W-:Y:S05]  /*0bf0*/  BSYNC.RECONVERGENT B0 ;  /* 0x0000000000007941 */ /* 0x000fea0003800200 */
.L_x_16:
        /* <DEDUP_REMOVED lines=21> */
.L_x_19:
[----:B------:R-:W-:Y:S05]  /*0d50*/  BSYNC.RECONVERGENT B0 ;  /* 0x0000000000007941 */ /* 0x000fea0003800200 */
.L_x_18:
        /* <DEDUP_REMOVED lines=30> */
.L_x_21:
[----:B------:R-:W-:Y:S05]  /*0f40*/  BSYNC.RECONVERGENT B0 ;  /* 0x0000000000007941 */ /* 0x000fea0003800200 */
.L_x_20:
        /* <DEDUP_REMOVED lines=21> */
.L_x_23:
[----:B------:R-:W-:Y:S05]  /*10a0*/  BSYNC.RECONVERGENT B0 ;  /* 0x0000000000007941 */ /* 0x000fea0003800200 */
.L_x_22:
[C---:B------:R-:W-:Y:S01]  /*10b0*/  IMAD.WIDE R16, R0.reuse, 0x10, R26 ;  /* 0x0000001000107825 */ /* 0x040fe200078e021a */
[----:B------:R0:W-:Y:S03]  /*10c0*/  STG.E.128 desc[UR4][R24.64], R4 ;  /* 0x0000000418007986 */ /* 0x0001e6000c101d04 */
[----:B------:R-:W-:Y:S02]  /*10d0*/  IMAD.WIDE R14, R0, 0x10, R24 ;  /* 0x00000010000e7825 */ /* 0x000fe400078e0218 */
        /* <DEDUP_REMOVED lines=27> */
.L_x_25:
[----:B------:R-:W-:Y:S05]  /*1290*/  BSYNC.RECONVERGENT B0 ;  /* 0x0000000000007941 */ /* 0x000fea0003800200 */
.L_x_24:
        /* <DEDUP_REMOVED lines=21> */
.L_x_27:
[----:B------:R-:W-:Y:S05]  /*13f0*/  BSYNC.RECONVERGENT B0 ;  /* 0x0000000000007941 */ /* 0x000fea0003800200 */
.L_x_26:
[----:B------:R1:W-:Y:S01]  /*1400*/  STG.E.128 desc[UR4][R14.64], R4 ;  /* 0x000000040e007986 */ /* 0x0003e2000c101d04 */
[----:B------:R-:W-:-:S05]  /*1410*/  IMAD R3, R0, 0x4, R3 ;  /* 0x0000000400037824 */ /* 0x000fca00078e0203 */
[----:B------:R-:W-:-:S13]  /*1420*/  ISETP.GE.AND P0, PT, R3, UR6, PT ;  /* 0x0000000603007c0c */ /* 0x000fda000bf06270 */
[----:B-1----:R-:W-:Y:S05]  /*1430*/  @!P0 BRA `(.L_x_28) ;  /* 0xfffffff000a48947 */ /* 0x002fea000383ffff */
[----:B------:R-:W-:Y:S05]  /*1440*/  EXIT ;  /* 0x000000000000794d */ /* 0x000fea0003800000 */
        .weak           $__internal_0_$__cuda_sm20_div_rn_f64_full
        .type           $__internal_0_$__cuda_sm20_div_rn_f64_full,@function
        .size           $__internal_0_$__cuda_sm20_div_rn_f64_full,(.L_x_35 - $__internal_0_$__cuda_sm20_div_rn_f64_full)
$__internal_0_$__cuda_sm20_div_rn_f64_full:
[C---:B------:R-:W-:Y:S01]  /*1450*/  FSETP.GEU.AND P0, PT, |R17|.reuse, 1.469367938527859385e-39, PT ;  /* 0x001000001100780b */ /* 0x040fe20003f0e200 */
[----:B------:R-:W-:Y:S01]  /*1460*/  IMAD.MOV.U32 R31, RZ, RZ, R7 ;  /* 0x000000ffff1f7224 */ /* 0x000fe200078e0007 */
[----:B------:R-:W-:Y:S01]  /*1470*/  LOP3.LUT R22, R17, 0x800fffff, RZ, 0xc0, !PT ;  /* 0x800fffff11167812 */ /* 0x000fe200078ec0ff */
[----:B------:R-:W-:Y:S01]  /*1480*/  IMAD.MOV.U32 R20, RZ, RZ, 0x1 ;  /* 0x00000001ff147424 */ /* 0x000fe200078e00ff */
[----:B------:R-:W-:Y:S01]  /*1490*/  MOV R30, R6 ;  /* 0x00000006001e7202 */ /* 0x000fe20000000f00 */
[----:B------:R-:W-:Y:S01]  /*14a0*/  IMAD.MOV.U32 R2, RZ, RZ, 0x1ca00000 ;  /* 0x1ca00000ff027424 */ /* 0x000fe200078e00ff */
[----:B------:R-:W-:Y:S01]  /*14b0*/  LOP3.LUT R23, R22, 0x3ff00000, RZ, 0xfc, !PT ;  /* 0x3ff0000016177812 */ /* 0x000fe200078efcff */
[----:B------:R-:W-:Y:S01]  /*14c0*/  IMAD.MOV.U32 R22, RZ, RZ, R16 ;  /* 0x000000ffff167224 */ /* 0x000fe200078e0010 */
[C---:B------:R-:W-:Y:S01]  /*14d0*/  FSETP.GEU.AND P3, PT, |R31|.reuse, 1.469367938527859385e-39, PT ;  /* 0x001000001f00780b */ /* 0x040fe20003f6e200 */
[----:B------:R-:W-:Y:S01]  /*14e0*/  IMAD.MOV.U32 R32, RZ, RZ, R30 ;  /* 0x000000ffff207224 */ /* 0x000fe200078e001e */
[----:B------:R-:W-:Y:S01]  /*14f0*/  LOP3.LUT R6, R31, 0x7ff00000, RZ, 0xc0, !PT ;  /* 0x7ff000001f067812 */ /* 0x000fe200078ec0ff */
[----:B------:R-:W-:Y:S01]  /*1500*/  BSSY.RECONVERGENT B2, `(.L_x_29) ;  /* 0x0000053000027945 */ /* 0x000fe20003800200 */
[----:B------:R-:W-:Y:S01]  /*1510*/  LOP3.LUT R7, R17, 0x7ff00000, RZ, 0xc0, !PT ;  /* 0x7ff0000011077812 */ /* 0x000fe200078ec0ff */
[----:B------:R-:W-:-:S03]  /*1520*/  @!P0 DMUL R22, R16, 8.98846567431157953865e+307 ;  /* 0x7fe0000010168828 */ /* 0x000fc60000000000 */
[----:B------:R-:W-:-:S03]  /*1530*/  ISETP.GE.U32.AND P2, PT, R6, R7, PT ;  /* 0x000000070600720c */ /* 0x000fc60003f46070 */
[----:B------:R-:W0:Y:S02]  /*1540*/  MUFU.RCP64H R21, R23 ;  /* 0x0000001700157308 */ /* 0x000e240000001800 */
[----:B------:R-:W-:Y:S02]  /*1550*/  @!P3 LOP3.LUT R19, R17, 0x7ff00000, RZ, 0xc0, !PT ;  /* 0x7ff000001113b812 */ /* 0x000fe400078ec0ff */
[----:B------:R-:W-:Y:S02]  /*1560*/  @!P3 MOV R34, RZ ;  /* 0x000000ff0022b202 */ /* 0x000fe40000000f00 */
[----:B------:R-:W-:Y:S02]  /*1570*/  @!P3 ISETP.GE.U32.AND P4, PT, R6, R19, PT ;  /* 0x000000130600b20c */ /* 0x000fe40003f86070 */
[----:B------:R-:W-:Y:S02]  /*1580*/  @!P0 LOP3.LUT R7, R23, 0x7ff00000, RZ, 0xc0, !PT ;  /* 0x7ff0000017078812 */ /* 0x000fe400078ec0ff */
[----:B------:R-:W-:-:S04]  /*1590*/  @!P3 SEL R19, R2, 0x63400000, !P4 ;  /* 0x634000000213b807 */ /* 0x000fc80006000000 */
[----:B------:R-:W-:Y:S01]  /*15a0*/  @!P3 LOP3.LUT R19, R19, 0x80000000, R31, 0xf8, !PT ;  /* 0x800000001313b812 */ /* 0x000fe200078ef81f */
[----:B0-----:R-:W-:-:S03]  /*15b0*/  DFMA R36, R20, -R22, 1 ;  /* 0x3ff000001424742b */ /* 0x001fc60000000816 */
[----:B------:R-:W-:Y:S01]  /*15c0*/  @!P3 LOP3.LUT R35, R19, 0x100000, RZ, 0xfc, !PT ;  /* 0x001000001323b812 */ /* 0x000fe200078efcff */
[----:B------:R-:W-:-:S04]  /*15d0*/  IMAD.MOV.U32 R19, RZ, RZ, R6 ;  /* 0x000000ffff137224 */ /* 0x000fc800078e0006 */
[----:B------:R-:W-:-:S08]  /*15e0*/  DFMA R36, R36, R36, R36 ;  /* 0x000000242424722b */ /* 0x000fd00000000024 */
[----:B------:R-:W-:Y:S01]  /*15f0*/  DFMA R36, R20, R36, R20 ;  /* 0x000000241424722b */ /* 0x000fe20000000014 */
[----:B------:R-:W-:-:S04]  /*1600*/  SEL R20, R2, 0x63400000, !P2 ;  /* 0x6340000002147807 */ /* 0x000fc80005000000 */
[----:B------:R-:W-:-:S03]  /*1610*/  LOP3.LUT R33, R20, 0x800fffff, R31, 0xf8, !PT ;  /* 0x800fffff14217812 */ /* 0x000fc600078ef81f */
[----:B------:R-:W-:-:S03]  /*1620*/  DFMA R20, R36, -R22, 1 ;  /* 0x3ff000002414742b */ /* 0x000fc60000000816 */
[----:B------:R-:W-:-:S05]  /*1630*/  @!P3 DFMA R32, R32, 2, -R34 ;  /* 0x400000002020b82b */ /* 0x000fca0000000822 */
[----:B------:R-:W-:-:S05]  /*1640*/  DFMA R36, R36, R20, R36 ;  /* 0x000000142424722b */ /* 0x000fca0000000024 */
[----:B------:R-:W-:-:S03]  /*1650*/  @!P3 LOP3.LUT R19, R33, 0x7ff00000, RZ, 0xc0, !PT ;  /* 0x7ff000002113b812 */ /* 0x000fc600078ec0ff */
[----:B------:R-:W-:Y:S02]  /*1660*/  DMUL R34, R36, R32 ;  /* 0x0000002024227228 */ /* 0x000fe40000000000 */
[----:B------:R-:W-:-:S05]  /*1670*/  VIADD R20, R19, 0xffffffff ;  /* 0xffffffff13147836 */ /* 0x000fca0000000000 */
[----:B------:R-:W-:Y:S01]  /*1680*/  ISETP.GT.U32.AND P0, PT, R20, 0x7feffffe, PT ;  /* 0x7feffffe1400780c */ /* 0x000fe20003f04070 */
[----:B------:R-:W-:Y:S01]  /*1690*/  VIADD R20, R7, 0xffffffff ;  /* 0xffffffff07147836 */ /* 0x000fe20000000000 */
[----:B------:R-:W-:-:S04]  /*16a0*/  DFMA R38, R34, -R22, R32 ;  /* 0x800000162226722b */ /* 0x000fc80000000020 */
[----:B------:R-:W-:-:S04]  /*16b0*/  ISETP.GT.U32.OR P0, PT, R20, 0x7feffffe, P0 ;  /* 0x7feffffe1400780c */ /* 0x000fc80000704470 */
[----:B------:R-:W-:-:S09]  /*16c0*/  DFMA R20, R36, R38, R34 ;  /* 0x000000262414722b */ /* 0x000fd20000000022 */
[----:B------:R-:W-:Y:S05]  /*16d0*/  @P0 BRA `(.L_x_30) ;  /* 0x0000000000740947 */ /* 0x000fea0003800000 */
[----:B------:R-:W-:-:S04]  /*16e0*/  LOP3.LUT R7, R17, 0x7ff00000, RZ, 0xc0, !PT ;  /* 0x7ff0000011077812 */ /* 0x000fc800078ec0ff */
[CC--:B------:R-:W-:Y:S02]  /*16f0*/  VIADDMNMX R19, R6.reuse, -R7.reuse, 0xb9600000, !PT ;  /* 0xb960000006137446 */ /* 0x0c0fe40007800907 */
[----:B------:R-:W-:Y:S01]  /*1700*/  ISETP.GE.U32.AND P0, PT, R6, R7, PT ;  /* 0x000000070600720c */ /* 0x000fe20003f06070 */
[----:B------:R-:W-:Y:S01]  /*1710*/  IMAD.MOV.U32 R6, RZ, RZ, RZ ;  /* 0x000000ffff067224 */ /* 0x000fe200078e00ff */
[----:B------:R-:W-:Y:S02]  /*1720*/  VIMNMX R19, PT, PT, R19, 0x46a00000, PT ;  /* 0x46a0000013137848 */ /* 0x000fe40003fe0100 */
[----:B------:R-:W-:-:S05]  /*1730*/  SEL R2, R2, 0x63400000, !P0 ;  /* 0x6340000002027807 */ /* 0x000fca0004000000 */
[----:B------:R-:W-:-:S05]  /*1740*/  IMAD.IADD R2, R19, 0x1, -R2 ;  /* 0x0000000113027824 */ /* 0x000fca00078e0a02 */
[----:B------:R-:W-:-:S06]  /*1750*/  IADD3 R7, PT, PT, R2, 0x7fe00000, RZ ;  /* 0x7fe0000002077810 */ /* 0x000fcc0007ffe0ff */
[----:B------:R-:W-:-:S10]  /*1760*/  DMUL R34, R20, R6 ;  /* 0x0000000614227228 */ /* 0x000fd40000000000 */
[----:B------:R-:W-:-:S13]  /*1770*/  FSETP.GTU.AND P0, PT, |R35|, 1.469367938527859385e-39, PT ;  /* 0x001000002300780b */ /* 0x000fda0003f0c200 */
[----:B------:R-:W-:Y:S05]  /*1780*/  @P0 BRA `(.L_x_31) ;  /* 0x0000000000a80947 */ /* 0x000fea0003800000 */
[----:B------:R-:W-:Y:S01]  /*1790*/  DFMA R22, R20, -R22, R32 ;  /* 0x800000161416722b */ /* 0x000fe20000000020 */
[----:B------:R-:W-:-:S09]  /*17a0*/  IMAD.MOV.U32 R6, RZ, RZ, RZ ;  /* 0x000000ffff067224 */ /* 0x000fd200078e00ff */
[C---:B------:R-:W-:Y:S02]  /*17b0*/  FSETP.NEU.AND P0, PT, R23.reuse, RZ, PT ;  /* 0x000000ff1700720b */ /* 0x040fe40003f0d000 */
[----:B------:R-:W-:-:S04]  /*17c0*/  LOP3.LUT R16, R23, 0x80000000, R17, 0x48, !PT ;  /* 0x8000000017107812 */ /* 0x000fc800078e4811 */
[----:B------:R-:W-:-:S07]  /*17d0*/  LOP3.LUT R7, R16, R7, RZ, 0xfc, !PT ;  /* 0x0000000710077212 */ /* 0x000fce00078efcff */
[----:B------:R-:W-:Y:S05]  /*17e0*/  @!P0 BRA `(.L_x_31) ;  /* 0x0000000000908947 */ /* 0x000fea0003800000 */
[----:B------:R-:W-:Y:S01]  /*17f0*/  IMAD.MOV R23, RZ, RZ, -R2 ;  /* 0x000000ffff177224 */ /* 0x000fe200078e0a02 */
[----:B------:R-:W-:Y:S01]  /*1800*/  DMUL.RP R6, R20, R6 ;  /* 0x0000000614067228 */ /* 0x000fe20000008000 */
[----:B------:R-:W-:Y:S01]  /*1810*/  IMAD.MOV.U32 R22, RZ, RZ, RZ ;  /* 0x000000ffff167224 */ /* 0x000fe200078e00ff */
[----:B------:R-:W-:-:S05]  /*1820*/  IADD3 R2, PT, PT, -R2, -0x43300000, RZ ;  /* 0xbcd0000002027810 */ /* 0x000fca0007ffe1ff */
[----:B------:R-:W-:-:S10]  /*1830*/  DFMA R22, R34, -R22, R20 ;  /* 0x800000162216722b */ /* 0x000fd40000000014 */
[----:B------:R-:W-:Y:S02]  /*1840*/  FSETP.NEU.AND P0, PT, |R23|, R2, PT ;  /* 0x000000021700720b */ /* 0x000fe40003f0d200 */
[----:B------:R-:W-:Y:S02]  /*1850*/  LOP3.LUT R2, R7, R16, RZ, 0x3c, !PT ;  /* 0x0000001007027212 */ /* 0x000fe400078e3cff */
[----:B------:R-:W-:Y:S02]  /*1860*/  FSEL R6, R6, R34, !P0 ;  /* 0x0000002206067208 */ /* 0x000fe40004000000 */
[----:B------:R-:W-:Y:S02]  /*1870*/  FSEL R7, R2, R35, !P0 ;  /* 0x0000002302077208 */ /* 0x000fe40004000000 */
[----:B------:R-:W-:-:S03]  /*1880*/  MOV R34, R6 ;  /* 0x0000000600227202 */ /* 0x000fc60000000f00 */
[----:B------:R-:W-:Y:S01]  /*1890*/  IMAD.MOV.U32 R35, RZ, RZ, R7 ;  /* 0x000000ffff237224 */ /* 0x000fe200078e0007 */
[----:B------:R-:W-:Y:S06]  /*18a0*/  BRA `(.L_x_31) ;  /* 0x0000000000607947 */ /* 0x000fec0003800000 */
.L_x_30:
[----:B------:R-:W-:-:S14]  /*18b0*/  DSETP.NAN.AND P0, PT, R30, R30, PT ;  /* 0x0000001e1e00722a */ /* 0x000fdc0003f08000 */
[----:B------:R-:W-:Y:S05]  /*18c0*/  @P0 BRA `(.L_x_32) ;  /* 0x00000000004c0947 */ /* 0x000fea0003800000 */
[----:B------:R-:W-:-:S14]  /*18d0*/  DSETP.NAN.AND P0, PT, R16, R16, PT ;  /* 0x000000101000722a */ /* 0x000fdc0003f08000 */
[----:B------:R-:W-:Y:S05]  /*18e0*/  @P0 BRA `(.L_x_33) ;  /* 0x0000000000340947 */ /* 0x000fea0003800000 */
[----:B------:R-:W-:Y:S01]  /*18f0*/  ISETP.NE.AND P0, PT, R19, R7, PT ;  /* 0x000000071300720c */ /* 0x000fe20003f05270 */
[----:B------:R-:W-:Y:S02]  /*1900*/  IMAD.MOV.U32 R34, RZ, RZ, 0x0 ;  /* 0x00000000ff227424 */ /* 0x000fe400078e00ff */
[----:B------:R-:W-:-:S10]  /*1910*/  IMAD.MOV.U32 R35, RZ, RZ, -0x80000 ;  /* 0xfff80000ff237424 */ /* 0x000fd400078e00ff */
[----:B------:R-:W-:Y:S05]  /*1920*/  @!P0 BRA `(.L_x_31) ;  /* 0x0000000000408947 */ /* 0x000fea0003800000 */
[----:B------:R-:W-:Y:S02]  /*1930*/  ISETP.NE.AND P0, PT, R19, 0x7ff00000, PT ;  /* 0x7ff000001300780c */ /* 0x000fe40003f05270 */
[----:B------:R-:W-:Y:S02]  /*1940*/  LOP3.LUT R17, R31, 0x80000000, R17, 0x48, !PT ;  /* 0x800000001f117812 */ /* 0x000fe400078e4811 */
[----:B------:R-:W-:-:S13]  /*1950*/  ISETP.EQ.OR P0, PT, R7, RZ, !P0 ;  /* 0x000000ff0700720c */ /* 0x000fda0004702670 */
[----:B------:R-:W-:Y:S01]  /*1960*/  @P0 LOP3.LUT R2, R17, 0x7ff00000, RZ, 0xfc, !PT ;  /* 0x7ff0000011020812 */ /* 0x000fe200078efcff */
[----:B------:R-:W-:Y:S01]  /*1970*/  @!P0 IMAD.MOV.U32 R35, RZ, RZ, R17 ;  /* 0x000000ffff238224 */ /* 0x000fe200078e0011 */
[----:B------:R-:W-:Y:S01]  /*1980*/  @!P0 MOV R34, RZ ;  /* 0x000000ff00228202 */ /* 0x000fe20000000f00 */
[----:B------:R-:W-:Y:S02]  /*1990*/  @P0 IMAD.MOV.U32 R34, RZ, RZ, RZ ;  /* 0x000000ffff220224 */ /* 0x000fe400078e00ff */
[----:B------:R-:W-:Y:S01]  /*19a0*/  @P0 IMAD.MOV.U32 R35, RZ, RZ, R2 ;  /* 0x000000ffff230224 */ /* 0x000fe200078e0002 */
[----:B------:R-:W-:Y:S06]  /*19b0*/  BRA `(.L_x_31) ;  /* 0x00000000001c7947 */ /* 0x000fec0003800000 */
.L_x_33:
[----:B------:R-:W-:Y:S02]  /*19c0*/  LOP3.LUT R7, R17, 0x80000, RZ, 0xfc, !PT ;  /* 0x0008000011077812 */ /* 0x000fe400078efcff */
[----:B------:R-:W-:-:S03]  /*19d0*/  MOV R34, R16 ;  /* 0x0000001000227202 */ /* 0x000fc60000000f00 */
[----:B------:R-:W-:Y:S01]  /*19e0*/  IMAD.MOV.U32 R35, RZ, RZ, R7 ;  /* 0x000000ffff237224 */ /* 0x000fe200078e0007 */
[----:B------:R-:W-:Y:S06]  /*19f0*/  BRA `(.L_x_31) ;  /* 0x00000000000c7947 */ /* 0x000fec0003800000 */
.L_x_32:
[----:B------:R-:W-:Y:S01]  /*1a00*/  LOP3.LUT R7, R31, 0x80000, RZ, 0xfc, !PT ;  /* 0x000800001f077812 */ /* 0x000fe200078efcff */
[----:B------:R-:W-:-:S04]  /*1a10*/  IMAD.MOV.U32 R34, RZ, RZ, R30 ;  /* 0x000000ffff227224 */ /* 0x000fc800078e001e */
[----:B------:R-:W-:-:S07]  /*1a20*/  IMAD.MOV.U32 R35, RZ, RZ, R7 ;  /* 0x000000ffff237224 */ /* 0x000fce00078e0007 */
.L_x_31:
[----:B------:R-:W-:Y:S05]  /*1a30*/  BSYNC.RECONVERGENT B2 ;  /* 0x0000000000027941 */ /* 0x000fea0003800200 */
.L_x_29:
[----:B------:R-:W-:Y:S01]  /*1a40*/  IMAD.MOV.U32 R19, RZ, RZ, 0x0 ;  /* 0x00000000ff137424 */ /* 0x000fe200078e00ff */
[----:B------:R-:W-:Y:S01]  /*1a50*/  MOV R6, R34 ;  /* 0x0000002200067202 */ /* 0x000fe20000000f00 */
[----:B------:R-:W-:Y:S02]  /*1a60*/  IMAD.MOV.U32 R7, RZ, RZ, R35 ;  /* 0x000000ffff077224 */ /* 0x000fe400078e0023 */
[----:B------:R-:W-:Y:S05]  /*1a70*/  RET.REL.NODEC R18 `(_Z10vector_mulP7double2S0_) ;  /* 0xffffffe412607950 */ /* 0x000fea0003c3ffff */
.L_x_34:
        /* <DEDUP_REMOVED lines=16> */
.L_x_35:


//--------------------- .nv.shared.reserved.0     --------------------------
	.section	.nv.shared.reserved.0,"aw",@nobits
	.weak		__nv_reservedSMEM_offset_0_alias
	.size		__nv_reservedSMEM_offset_0_alias, 0, 64
	.other		__nv_reservedSMEM_offset_0_alias,@"STO_CUDA_RESERVED_SHARED STV_DEFAULT"
__nv_reservedSMEM_offset_0_alias:
	.zero		0
	.zero		64


//--------------------- .nv.constant0._Z7get_ansPiP7double2 --------------------------
	.section	.nv.constant0._Z7get_ansPiP7double2,"a",@progbits
	.sectionflags	@""
	.align	4
.nv.constant0._Z7get_ansPiP7double2:
	.zero		912


//--------------------- .nv.constant0._Z10vector_mulP7double2S0_ --------------------------
	.section	.nv.constant0._Z10vector_mulP7double2S0_,"a",@progbits
	.sectionflags	@""
	.align	4
.nv.constant0._Z10vector_mulP7double2S0_:
	.zero		912


//--------------------- SYMBOLS --------------------------

	.type		.nv.reservedSmem.offset0,@object
	.size		.nv.reservedSmem.offset0,0x4
